//
// Generated by NVIDIA NVVM Compiler
//
// Compiler Build ID: CL-36424714
// Cuda compilation tools, release 13.0, V13.0.88
// Based on NVVM 20.0.0
//

.version 9.0
.target sm_100
.address_size 64

	// .globl	_Z21fft32_v5_fixed_kernelPK6float2PS_i
.const .align 4 .b8 TWIDDLES_V5_32_REAL[64] = {0, 0, 128, 63, 186, 20, 123, 63, 102, 131, 108, 63, 56, 219, 84, 63, 247, 4, 53, 63, 214, 57, 14, 63, 7, 239, 195, 62, 172, 197, 71, 62, 0, 0, 0, 0, 172, 197, 71, 190, 7, 239, 195, 190, 214, 57, 14, 191, 247, 4, 53, 191, 56, 219, 84, 191, 102, 131, 108, 191, 186, 20, 123, 191};
.const .align 4 .b8 TWIDDLES_V5_32_IMAG[64] = {0, 0, 0, 128, 172, 197, 71, 190, 7, 239, 195, 190, 214, 57, 14, 191, 247, 4, 53, 191, 56, 219, 84, 191, 102, 131, 108, 191, 186, 20, 123, 191, 0, 0, 128, 191, 186, 20, 123, 191, 102, 131, 108, 191, 56, 219, 84, 191, 247, 4, 53, 191, 214, 57, 14, 191, 7, 239, 195, 190, 172, 197, 71, 190};
.const .align 4 .b8 BIT_REVERSED_V5_32[128] = {0, 0, 0, 0, 16, 0, 0, 0, 8, 0, 0, 0, 24, 0, 0, 0, 4, 0, 0, 0, 20, 0, 0, 0, 12, 0, 0, 0, 28, 0, 0, 0, 2, 0, 0, 0, 18, 0, 0, 0, 10, 0, 0, 0, 26, 0, 0, 0, 6, 0, 0, 0, 22, 0, 0, 0, 14, 0, 0, 0, 30, 0, 0, 0, 1, 0, 0, 0, 17, 0, 0, 0, 9, 0, 0, 0, 25, 0, 0, 0, 5, 0, 0, 0, 21, 0, 0, 0, 13, 0, 0, 0, 29, 0, 0, 0, 3, 0, 0, 0, 19, 0, 0, 0, 11, 0, 0, 0, 27, 0, 0, 0, 7, 0, 0, 0, 23, 0, 0, 0, 15, 0, 0, 0, 31};
// _ZZ21fft32_v5_fixed_kernelPK6float2PS_iE5shmem has been demoted

.visible .entry _Z21fft32_v5_fixed_kernelPK6float2PS_i(
	.param .u64 .ptr .align 1 _Z21fft32_v5_fixed_kernelPK6float2PS_i_param_0,
	.param .u64 .ptr .align 1 _Z21fft32_v5_fixed_kernelPK6float2PS_i_param_1,
	.param .u32 _Z21fft32_v5_fixed_kernelPK6float2PS_i_param_2
)
{
	.reg .pred 	%p<2>;
	.reg .b32 	%r<20>;
	.reg .b32 	%f<73>;
	.reg .b64 	%rd<28>;
	// demoted variable
	.shared .align 8 .b8 _ZZ21fft32_v5_fixed_kernelPK6float2PS_iE5shmem[8704];
	ld.param.u64 	%rd1, [_Z21fft32_v5_fixed_kernelPK6float2PS_i_param_0];
	ld.param.u64 	%rd2, [_Z21fft32_v5_fixed_kernelPK6float2PS_i_param_1];
	ld.param.u32 	%r3, [_Z21fft32_v5_fixed_kernelPK6float2PS_i_param_2];
	mov.u32 	%r1, %tid.x;
	mov.u32 	%r4, %ctaid.x;
	shl.b32 	%r5, %r4, 5;
	add.s32 	%r2, %r5, %r1;
	setp.ge.s32 	%p1, %r2, %r3;
	@%p1 bra 	$L__BB0_2;
	cvta.to.global.u64 	%rd5, %rd2;
	mov.u32 	%r6, %tid.y;
	shl.b32 	%r7, %r2, 5;
	add.s32 	%r8, %r7, %r6;
	mul.wide.u32 	%rd6, %r6, 4;
	mov.u64 	%rd7, BIT_REVERSED_V5_32;
	add.s64 	%rd8, %rd7, %rd6;
	ld.const.u32 	%r9, [%rd8];
	mul.wide.s32 	%rd9, %r8, 8;
	add.s64 	%rd3, %rd1, %rd9;
	// begin inline asm
	ld.global.nc.f32 %f1, [%rd3];
	// end inline asm
	add.s64 	%rd4, %rd3, 4;
	// begin inline asm
	ld.global.nc.f32 %f2, [%rd4];
	// end inline asm
	mov.u32 	%r10, _ZZ21fft32_v5_fixed_kernelPK6float2PS_iE5shmem;
	mad.lo.s32 	%r11, %r1, 272, %r10;
	shl.b32 	%r12, %r9, 3;
	add.s32 	%r13, %r11, %r12;
	st.shared.v2.f32 	[%r13], {%f1, %f2};
	bar.sync 	0;
	shl.b32 	%r14, %r6, 3;
	and.b32  	%r15, %r14, 8176;
	add.s32 	%r16, %r11, %r15;
	ld.shared.v2.f32 	{%f3, %f4}, [%r16];
	ld.shared.v2.f32 	{%f5, %f6}, [%r16+8];
	add.f32 	%f7, %f3, %f5;
	add.f32 	%f8, %f4, %f6;
	st.shared.v2.f32 	[%r16], {%f7, %f8};
	sub.f32 	%f9, %f3, %f5;
	sub.f32 	%f10, %f4, %f6;
	st.shared.v2.f32 	[%r16+8], {%f9, %f10};
	bar.sync 	0;
	add.s32 	%r17, %r11, %r14;
	ld.shared.v2.f32 	{%f11, %f12}, [%r17];
	ld.shared.v2.f32 	{%f13, %f14}, [%r17+16];
	shl.b32 	%r18, %r6, 5;
	cvt.u64.u32 	%rd10, %r18;
	and.b64  	%rd11, %rd10, 32;
	mov.u64 	%rd12, TWIDDLES_V5_32_REAL;
	add.s64 	%rd13, %rd12, %rd11;
	ld.const.f32 	%f15, [%rd13];
	mov.u64 	%rd14, TWIDDLES_V5_32_IMAG;
	add.s64 	%rd15, %rd14, %rd11;
	ld.const.f32 	%f16, [%rd15];
	mul.f32 	%f17, %f13, %f15;
	mul.f32 	%f18, %f14, %f16;
	sub.f32 	%f19, %f17, %f18;
	mul.f32 	%f20, %f13, %f16;
	fma.rn.f32 	%f21, %f14, %f15, %f20;
	add.f32 	%f22, %f11, %f19;
	add.f32 	%f23, %f12, %f21;
	st.shared.v2.f32 	[%r17], {%f22, %f23};
	sub.f32 	%f24, %f11, %f19;
	sub.f32 	%f25, %f12, %f21;
	st.shared.v2.f32 	[%r17+16], {%f24, %f25};
	bar.sync 	0;
	ld.shared.v2.f32 	{%f26, %f27}, [%r17];
	ld.shared.v2.f32 	{%f28, %f29}, [%r17+32];
	shl.b32 	%r19, %r6, 4;
	cvt.u64.u32 	%rd16, %r19;
	and.b64  	%rd17, %rd16, 48;
	add.s64 	%rd18, %rd12, %rd17;
	ld.const.f32 	%f30, [%rd18];
	add.s64 	%rd19, %rd14, %rd17;
	ld.const.f32 	%f31, [%rd19];
	mul.f32 	%f32, %f28, %f30;
	mul.f32 	%f33, %f29, %f31;
	sub.f32 	%f34, %f32, %f33;
	mul.f32 	%f35, %f28, %f31;
	fma.rn.f32 	%f36, %f29, %f30, %f35;
	add.f32 	%f37, %f26, %f34;
	add.f32 	%f38, %f27, %f36;
	st.shared.v2.f32 	[%r17], {%f37, %f38};
	sub.f32 	%f39, %f26, %f34;
	sub.f32 	%f40, %f27, %f36;
	st.shared.v2.f32 	[%r17+32], {%f39, %f40};
	bar.sync 	0;
	ld.shared.v2.f32 	{%f41, %f42}, [%r17];
	ld.shared.v2.f32 	{%f43, %f44}, [%r17+64];
	cvt.u64.u32 	%rd20, %r14;
	and.b64  	%rd21, %rd20, 56;
	add.s64 	%rd22, %rd12, %rd21;
	ld.const.f32 	%f45, [%rd22];
	add.s64 	%rd23, %rd14, %rd21;
	ld.const.f32 	%f46, [%rd23];
	mul.f32 	%f47, %f43, %f45;
	mul.f32 	%f48, %f44, %f46;
	sub.f32 	%f49, %f47, %f48;
	mul.f32 	%f50, %f43, %f46;
	fma.rn.f32 	%f51, %f44, %f45, %f50;
	add.f32 	%f52, %f41, %f49;
	add.f32 	%f53, %f42, %f51;
	st.shared.v2.f32 	[%r17], {%f52, %f53};
	sub.f32 	%f54, %f41, %f49;
	sub.f32 	%f55, %f42, %f51;
	st.shared.v2.f32 	[%r17+64], {%f54, %f55};
	bar.sync 	0;
	ld.shared.v2.f32 	{%f56, %f57}, [%r17];
	ld.shared.v2.f32 	{%f58, %f59}, [%r17+128];
	and.b64  	%rd24, %rd6, 60;
	add.s64 	%rd25, %rd12, %rd24;
	ld.const.f32 	%f60, [%rd25];
	add.s64 	%rd26, %rd14, %rd24;
	ld.const.f32 	%f61, [%rd26];
	mul.f32 	%f62, %f58, %f60;
	mul.f32 	%f63, %f59, %f61;
	sub.f32 	%f64, %f62, %f63;
	mul.f32 	%f65, %f58, %f61;
	fma.rn.f32 	%f66, %f59, %f60, %f65;
	add.f32 	%f67, %f56, %f64;
	add.f32 	%f68, %f57, %f66;
	st.shared.v2.f32 	[%r17], {%f67, %f68};
	sub.f32 	%f69, %f56, %f64;
	sub.f32 	%f70, %f57, %f66;
	st.shared.v2.f32 	[%r17+128], {%f69, %f70};
	bar.sync 	0;
	ld.shared.v2.f32 	{%f71, %f72}, [%r17];
	add.s64 	%rd27, %rd5, %rd9;
	st.global.v2.f32 	[%rd27], {%f71, %f72};
$L__BB0_2:
	ret;

}


// ===== COMPILED SASS (sm_100) =====

	.target	sm_100

	.elftype	@"ET_EXEC"


//--------------------- .note.nv.tkinfo           --------------------------
	.section	.note.nv.tkinfo,"",@"SHT_NOTE"
	.sectionflags	@"SHF_NOTE_NV_TKINFO"
	.tkinfo
        /*0018*/ 	.word	0x00000002
        /*0030*/ 	.string	""
        /*0030*/ 	.string	"ptxas"
        /*0030*/ 	.string	"Cuda compilation tools, release 13.0, V13.0.88"
        /*0030*/ 	.string	"Build cuda_13.0.r13.0/compiler.36424714_0"
        /*0030*/ 	.string	"-arch sm_100 -m 64 "



//--------------------- .note.nv.cuinfo           --------------------------
	.section	.note.nv.cuinfo,"",@"SHT_NOTE"
	.sectionflags	@"SHF_NOTE_NV_CUINFO"
        /*0018*/ 	.short	0x0002
        /*001a*/ 	.short	0x0064
        /*001c*/ 	.short	0x0082
	.zero		2


//--------------------- .nv.info                  --------------------------
	.section	.nv.info,"",@"SHT_CUDA_INFO"
	.align	4


	//----- nvinfo : EIATTR_REGCOUNT
	.align		4
        /*0000*/ 	.byte	0x04, 0x2f
        /*0002*/ 	.short	(.L_4 - .L_3)
	.align		4
.L_3:
        /*0004*/ 	.word	index@(_Z21fft32_v5_fixed_kernelPK6float2PS_i)
        /*0008*/ 	.word	0x00000017


	//----- nvinfo : EIATTR_FRAME_SIZE
	.align		4
.L_4:
        /*000c*/ 	.byte	0x04, 0x11
        /*000e*/ 	.short	(.L_6 - .L_5)
	.align		4
.L_5:
        /*0010*/ 	.word	index@(_Z21fft32_v5_fixed_kernelPK6float2PS_i)
        /*0014*/ 	.word	0x00000000


	//----- nvinfo : EIATTR_MIN_STACK_SIZE
	.align		4
.L_6:
        /*0018*/ 	.byte	0x04, 0x12
        /*001a*/ 	.short	(.L_8 - .L_7)
	.align		4
.L_7:
        /*001c*/ 	.word	index@(_Z21fft32_v5_fixed_kernelPK6float2PS_i)
        /*0020*/ 	.word	0x00000000
.L_8:


//--------------------- .nv.compat                --------------------------
	.section	.nv.compat,"",@"SHT_CUDA_COMPAT_INFO"
	.align	4
        /*0000*/ 	.byte	0x02, 0x09, 0x00, 0x00, 0x02, 0x02, 0x01, 0x00, 0x02, 0x05, 0x05, 0x00, 0x03, 0x07, 0x01, 0x01
        /*0010*/ 	.byte	0x02, 0x03, 0x00, 0x00, 0x02, 0x06, 0x01, 0x00, 0x04, 0x0b, 0x08, 0x00, 0x09, 0x00, 0x00, 0x00
        /*0020*/ 	.byte	0x00, 0x00, 0x00, 0x00


//--------------------- .nv.info._Z21fft32_v5_fixed_kernelPK6float2PS_i --------------------------
	.section	.nv.info._Z21fft32_v5_fixed_kernelPK6float2PS_i,"",@"SHT_CUDA_INFO"
	.sectionflags	@""
	.align	4


	//----- nvinfo : EIATTR_CUDA_API_VERSION
	.align		4
        /*0000*/ 	.byte	0x04, 0x37
        /*0002*/ 	.short	(.L_10 - .L_9)
.L_9:
        /*0004*/ 	.word	0x00000082


	//----- nvinfo : EIATTR_KPARAM_INFO
	.align		4
.L_10:
        /*0008*/ 	.byte	0x04, 0x17
        /*000a*/ 	.short	(.L_12 - .L_11)
.L_11:
        /*000c*/ 	.word	0x00000000
        /*0010*/ 	.short	0x0002
        /*0012*/ 	.short	0x0010
        /*0014*/ 	.byte	0x00, 0xf0, 0x11, 0x00


	//----- nvinfo : EIATTR_KPARAM_INFO
	.align		4
.L_12:
        /*0018*/ 	.byte	0x04, 0x17
        /*001a*/ 	.short	(.L_14 - .L_13)
.L_13:
        /*001c*/ 	.word	0x00000000
        /*0020*/ 	.short	0x0001
        /*0022*/ 	.short	0x0008
        /*0024*/ 	.byte	0x00, 0xf5, 0x21, 0x00


	//----- nvinfo : EIATTR_KPARAM_INFO
	.align		4
.L_14:
        /*0028*/ 	.byte	0x04, 0x17
        /*002a*/ 	.short	(.L_16 - .L_15)
.L_15:
        /*002c*/ 	.word	0x00000000
        /*0030*/ 	.short	0x0000
        /*0032*/ 	.short	0x0000
        /*0034*/ 	.byte	0x00, 0xf5, 0x21, 0x00


	//----- nvinfo : EIATTR_SPARSE_MMA_MASK
	.align		4
.L_16:
        /*0038*/ 	.byte	0x03, 0x50
        /*003a*/ 	.short	0x0000


	//----- nvinfo : EIATTR_MAXREG_COUNT
	.align		4
        /*003c*/ 	.byte	0x03, 0x1b
        /*003e*/ 	.short	0x00ff


	//----- nvinfo : EIATTR_NUM_BARRIERS
	.align		4
        /*0040*/ 	.byte	0x02, 0x4c
        /*0042*/ 	.byte	0x01
	.zero		1


	//----- nvinfo : EIATTR_MERCURY_ISA_VERSION
	.align		4
        /*0044*/ 	.byte	0x03, 0x5f
        /*0046*/ 	.short	0x0101


	//----- nvinfo : EIATTR_VRC_CTA_INIT_COUNT
	.align		4
        /*0048*/ 	.byte	0x02, 0x4a
	.zero		1
	.zero		1


	//----- nvinfo : EIATTR_EXIT_INSTR_OFFSETS
	.align		4
        /*004c*/ 	.byte	0x04, 0x1c
        /*004e*/ 	.short	(.L_18 - .L_17)


	//   ....[0]....
.L_17:
        /*0050*/ 	.word	0x00000060


	//   ....[1]....
        /*0054*/ 	.word	0x00000680


	//----- nvinfo : EIATTR_CBANK_PARAM_SIZE
	.align		4
.L_18:
        /*0058*/ 	.byte	0x03, 0x19
        /*005a*/ 	.short	0x0014


	//----- nvinfo : EIATTR_PARAM_CBANK
	.align		4
        /*005c*/ 	.byte	0x04, 0x0a
        /*005e*/ 	.short	(.L_20 - .L_19)
	.align		4
.L_19:
        /*0060*/ 	.word	index@(.nv.constant0._Z21fft32_v5_fixed_kernelPK6float2PS_i)
        /*0064*/ 	.short	0x0380
        /*0066*/ 	.short	0x0014


	//----- nvinfo : EIATTR_SW_WAR
	.align		4
.L_20:
        /*0068*/ 	.byte	0x04, 0x36
        /*006a*/ 	.short	(.L_22 - .L_21)
.L_21:
        /*006c*/ 	.word	0x00000008
.L_22:


//--------------------- .nv.callgraph             --------------------------
	.section	.nv.callgraph,"",@"SHT_CUDA_CALLGRAPH"
	.align	4
	.sectionentsize	8
	.align		4
        /*0000*/ 	.word	0x00000000
	.align		4
        /*0004*/ 	.word	0xffffffff
	.align		4
        /*0008*/ 	.word	0x00000000
	.align		4
        /*000c*/ 	.word	0xfffffffe
	.align		4
        /*0010*/ 	.word	0x00000000
	.align		4
        /*0014*/ 	.word	0xfffffffd
	.align		4
        /*0018*/ 	.word	0x00000000
	.align		4
        /*001c*/ 	.word	0xfffffffc


//--------------------- .nv.constant3             --------------------------
	.section	.nv.constant3,"a",@progbits
	.align	4
.nv.constant3:
	.type		TWIDDLES_V5_32_REAL,@object
	.size		TWIDDLES_V5_32_REAL,(TWIDDLES_V5_32_IMAG - TWIDDLES_V5_32_REAL)
TWIDDLES_V5_32_REAL:
        /*0000*/ 	.byte	0x00, 0x00, 0x80, 0x3f, 0xba, 0x14, 0x7b, 0x3f, 0x66, 0x83, 0x6c, 0x3f, 0x38, 0xdb, 0x54, 0x3f
        /*0010*/ 	.byte	0xf7, 0x04, 0x35, 0x3f, 0xd6, 0x39, 0x0e, 0x3f, 0x07, 0xef, 0xc3, 0x3e, 0xac, 0xc5, 0x47, 0x3e
        /*0020*/ 	.byte	0x00, 0x00, 0x00, 0x00, 0xac, 0xc5, 0x47, 0xbe, 0x07, 0xef, 0xc3, 0xbe, 0xd6, 0x39, 0x0e, 0xbf
        /*0030*/ 	.byte	0xf7, 0x04, 0x35, 0xbf, 0x38, 0xdb, 0x54, 0xbf, 0x66, 0x83, 0x6c, 0xbf, 0xba, 0x14, 0x7b, 0xbf
	.type		TWIDDLES_V5_32_IMAG,@object
	.size		TWIDDLES_V5_32_IMAG,(BIT_REVERSED_V5_32 - TWIDDLES_V5_32_IMAG)
TWIDDLES_V5_32_IMAG:
        /*0040*/ 	.byte	0x00, 0x00, 0x00, 0x80, 0xac, 0xc5, 0x47, 0xbe, 0x07, 0xef, 0xc3, 0xbe, 0xd6, 0x39, 0x0e, 0xbf
        /*0050*/ 	.byte	0xf7, 0x04, 0x35, 0xbf, 0x38, 0xdb, 0x54, 0xbf, 0x66, 0x83, 0x6c, 0xbf, 0xba, 0x14, 0x7b, 0xbf
        /*0060*/ 	.byte	0x00, 0x00, 0x80, 0xbf, 0xba, 0x14, 0x7b, 0xbf, 0x66, 0x83, 0x6c, 0xbf, 0x38, 0xdb, 0x54, 0xbf
        /*0070*/ 	.byte	0xf7, 0x04, 0x35, 0xbf, 0xd6, 0x39, 0x0e, 0xbf, 0x07, 0xef, 0xc3, 0xbe, 0xac, 0xc5, 0x47, 0xbe
	.type		BIT_REVERSED_V5_32,@object
	.size		BIT_REVERSED_V5_32,(.L_2 - BIT_REVERSED_V5_32)
BIT_REVERSED_V5_32:
        /*0080*/ 	.byte	0x00, 0x00, 0x00, 0x00, 0x10, 0x00, 0x00, 0x00, 0x08, 0x00, 0x00, 0x00, 0x18, 0x00, 0x00, 0x00
        /*0090*/ 	.byte	0x04, 0x00, 0x00, 0x00, 0x14, 0x00, 0x00, 0x00, 0x0c, 0x00, 0x00, 0x00, 0x1c, 0x00, 0x00, 0x00
        /*00a0*/ 	.byte	0x02, 0x00, 0x00, 0x00, 0x12, 0x00, 0x00, 0x00, 0x0a, 0x00, 0x00, 0x00, 0x1a, 0x00, 0x00, 0x00
        /*00b0*/ 	.byte	0x06, 0x00, 0x00, 0x00, 0x16, 0x00, 0x00, 0x00, 0x0e, 0x00, 0x00, 0x00, 0x1e, 0x00, 0x00, 0x00
        /*00c0*/ 	.byte	0x01, 0x00, 0x00, 0x00, 0x11, 0x00, 0x00, 0x00, 0x09, 0x00, 0x00, 0x00, 0x19, 0x00, 0x00, 0x00
        /*00d0*/ 	.byte	0x05, 0x00, 0x00, 0x00, 0x15, 0x00, 0x00, 0x00, 0x0d, 0x00, 0x00, 0x00, 0x1d, 0x00, 0x00, 0x00
        /*00e0*/ 	.byte	0x03, 0x00, 0x00, 0x00, 0x13, 0x00, 0x00, 0x00, 0x0b, 0x00, 0x00, 0x00, 0x1b, 0x00, 0x00, 0x00
        /*00f0*/ 	.byte	0x07, 0x00, 0x00, 0x00, 0x17, 0x00, 0x00, 0x00, 0x0f, 0x00, 0x00, 0x00, 0x1f, 0x00, 0x00, 0x00
.L_2:


//--------------------- .text._Z21fft32_v5_fixed_kernelPK6float2PS_i --------------------------
	.section	.text._Z21fft32_v5_fixed_kernelPK6float2PS_i,"ax",@progbits
	.align	128
        .global         _Z21fft32_v5_fixed_kernelPK6float2PS_i
        .type           _Z21fft32_v5_fixed_kernelPK6float2PS_i,@function
        .size           _Z21fft32_v5_fixed_kernelPK6float2PS_i,(.L_x_1 - _Z21fft32_v5_fixed_kernelPK6float2PS_i)
        .other          _Z21fft32_v5_fixed_kernelPK6float2PS_i,@"STO_CUDA_ENTRY STV_DEFAULT"
_Z21fft32_v5_fixed_kernelPK6float2PS_i:
.text._Z21fft32_v5_fixed_kernelPK6float2PS_i:
[----:B------:R-:W-:Y:S01]  /*0000*/  LDC R1, c[0x0][0x37c] ;  /* 0x0000df00ff017b82 */ /* 0x000fe20000000800 */
[----:B------:R-:W0:Y:S01]  /*0010*/  S2R R10, SR_TID.X ;  /* 0x00000000000a7919 */ /* 0x000e220000002100 */
[----:B------:R-:W1:Y:S01]  /*0020*/  LDCU UR4, c[0x0][0x390] ;  /* 0x00007200ff0477ac */ /* 0x000e620008000800 */
[----:B------:R-:W0:Y:S02]  /*0030*/  S2R R3, SR_CTAID.X ;  /* 0x0000000000037919 */ /* 0x000e240000002500 */
[----:B0-----:R-:W-:-:S04]  /*0040*/  LEA R3, R3, R10, 0x5 ;  /* 0x0000000a03037211 */ /* 0x001fc800078e28ff */
[----:B-1----:R-:W-:-:S13]  /*0050*/  ISETP.GE.AND P0, PT, R3, UR4, PT ;  /* 0x0000000403007c0c */ /* 0x002fda000bf06270 */
[----:B------:R-:W-:Y:S05]  /*0060*/  @P0 EXIT ;  /* 0x000000000000094d */ /* 0x000fea0003800000 */
[----:B------:R-:W0:Y:S01]  /*0070*/  S2R R2, SR_TID.Y ;  /* 0x0000000000027919 */ /* 0x000e220000002200 */
[----:B------:R-:W1:Y:S01]  /*0080*/  LDC.64 R4, c[0x0][0x380] ;  /* 0x0000e000ff047b82 */ /* 0x000e620000000a00 */
[----:B------:R-:W2:Y:S01]  /*0090*/  LDCU.64 UR4, c[0x0][0x358] ;  /* 0x00006b00ff0477ac */ /* 0x000ea20008000a00 */
[----:B0-----:R-:W-:-:S05]  /*00a0*/  LEA R0, R3, R2, 0x5 ;  /* 0x0000000203007211 */ /* 0x001fca00078e28ff */
[----:B-1----:R-:W-:-:S05]  /*00b0*/  IMAD.WIDE R4, R0, 0x8, R4 ;  /* 0x0000000800047825 */ /* 0x002fca00078e0204 */
[----:B--2---:R-:W2:Y:S04]  /*00c0*/  LDG.E.CONSTANT R14, desc[UR4][R4.64] ;  /* 0x00000004040e7981 */ /* 0x004ea8000c1e9900 */
[----:B------:R0:W2:Y:S01]  /*00d0*/  LDG.E.CONSTANT R15, desc[UR4][R4.64+0x4] ;  /* 0x00000404040f7981 */ /* 0x0000a2000c1e9900 */
[C---:B------:R-:W-:Y:S02]  /*00e0*/  SHF.L.U32 R3, R2.reuse, 0x2, RZ ;  /* 0x0000000202037819 */ /* 0x040fe400000006ff */
[----:B------:R-:W-:Y:S01]  /*00f0*/  MOV R7, 0x400 ;  /* 0x0000040000077802 */ /* 0x000fe20000000f00 */
[----:B------:R-:W1:Y:S01]  /*0100*/  S2R R8, SR_CgaCtaId ;  /* 0x0000000000087919 */ /* 0x000e620000008800 */
[----:B------:R-:W3:Y:S01]  /*0110*/  LDC R6, c[0x3][R3+0x80] ;  /* 0x00c0200003067b82 */ /* 0x000ee20000000800 */
[----:B------:R-:W-:-:S02]  /*0120*/  SHF.L.U32 R12, R2, 0x3, RZ ;  /* 0x00000003020c7819 */ /* 0x000fc400000006ff */
[C---:B0-----:R-:W-:Y:S02]  /*0130*/  SHF.L.U32 R4, R2.reuse, 0x5, RZ ;  /* 0x0000000502047819 */ /* 0x041fe400000006ff */
[----:B------:R-:W-:Y:S02]  /*0140*/  SHF.L.U32 R2, R2, 0x4, RZ ;  /* 0x0000000402027819 */ /* 0x000fe400000006ff */
[----:B------:R-:W-:Y:S02]  /*0150*/  LOP3.LUT R20, R4, 0x20, RZ, 0xc0, !PT ;  /* 0x0000002004147812 */ /* 0x000fe400078ec0ff */
[----:B------:R-:W-:Y:S02]  /*0160*/  LOP3.LUT R19, R2, 0x30, RZ, 0xc0, !PT ;  /* 0x0000003002137812 */ /* 0x000fe400078ec0ff */
[----:B------:R-:W0:Y:S08]  /*0170*/  LDC R18, c[0x3][R20+0x40] ;  /* 0x00c0100014127b82 */ /* 0x000e300000000800 */
[----:B------:R-:W4:Y:S01]  /*0180*/  LDC R2, c[0x3][R19] ;  /* 0x00c0000013027b82 */ /* 0x000f220000000800 */
[----:B-1----:R-:W-:-:S02]  /*0190*/  LEA R7, R8, R7, 0x18 ;  /* 0x0000000708077211 */ /* 0x002fc400078ec0ff */
[----:B------:R-:W-:-:S03]  /*01a0*/  LOP3.LUT R8, R12, 0x1ff0, RZ, 0xc0, !PT ;  /* 0x00001ff00c087812 */ /* 0x000fc600078ec0ff */
[----:B------:R-:W-:-:S05]  /*01b0*/  IMAD R13, R10, 0x110, R7 ;  /* 0x000001100a0d7824 */ /* 0x000fca00078e0207 */
[----:B------:R-:W-:Y:S02]  /*01c0*/  IADD3 R17, PT, PT, R13, R8, RZ ;  /* 0x000000080d117210 */ /* 0x000fe40007ffe0ff */
[----:B---3--:R-:W-:-:S05]  /*01d0*/  LEA R16, R6, R13, 0x3 ;  /* 0x0000000d06107211 */ /* 0x008fca00078e18ff */
[----:B--2---:R-:W-:Y:S01]  /*01e0*/  STS.64 [R16], R14 ;  /* 0x0000000e10007388 */ /* 0x004fe20000000a00 */
[----:B------:R-:W-:Y:S06]  /*01f0*/  BAR.SYNC.DEFER_BLOCKING 0x0 ;  /* 0x0000000000007b1d */ /* 0x000fec0000010000 */
[----:B------:R-:W1:Y:S02]  /*0200*/  LDS.128 R8, [R17] ;  /* 0x0000000011087984 */ /* 0x000e640000000c00 */
[C-C-:B-1----:R-:W-:Y:S01]  /*0210*/  FADD R4, R8.reuse, R10.reuse ;  /* 0x0000000a08047221 */ /* 0x142fe20000000000 */
[----:B------:R-:W-:Y:S01]  /*0220*/  FADD R6, R8, -R10 ;  /* 0x8000000a08067221 */ /* 0x000fe20000000000 */
[C-C-:B------:R-:W-:Y:S01]  /*0230*/  FADD R5, R9.reuse, R11.reuse ;  /* 0x0000000b09057221 */ /* 0x140fe20000000000 */
[----:B------:R-:W-:Y:S01]  /*0240*/  FADD R7, R9, -R11 ;  /* 0x8000000b09077221 */ /* 0x000fe20000000000 */
[----:B------:R-:W-:Y:S01]  /*0250*/  IADD3 R10, PT, PT, R13, R12, RZ ;  /* 0x0000000c0d0a7210 */ /* 0x000fe20007ffe0ff */
[----:B------:R-:W1:Y:S03]  /*0260*/  LDC R11, c[0x3][R20] ;  /* 0x00c00000140b7b82 */ /* 0x000e660000000800 */
[----:B------:R2:W-:Y:S05]  /*0270*/  STS.128 [R17], R4 ;  /* 0x0000000411007388 */ /* 0x0005ea0000000c00 */
[----:B------:R-:W-:Y:S01]  /*0280*/  BAR.SYNC.DEFER_BLOCKING 0x0 ;  /* 0x0000000000007b1d */ /* 0x000fe20000010000 */
[----:B--2---:R-:W-:-:S05]  /*0290*/  LOP3.LUT R17, R12, 0x38, RZ, 0xc0, !PT ;  /* 0x000000380c117812 */ /* 0x004fca00078ec0ff */
[----:B------:R-:W0:Y:S04]  /*02a0*/  LDS.64 R14, [R10+0x10] ;  /* 0x000010000a0e7984 */ /* 0x000e280000000a00 */
[----:B------:R-:W2:Y:S01]  /*02b0*/  LDS.64 R8, [R10] ;  /* 0x000000000a087984 */ /* 0x000ea20000000a00 */
[-C--:B0-----:R-:W-:Y:S01]  /*02c0*/  FMUL R13, R15, R18.reuse ;  /* 0x000000120f0d7220 */ /* 0x081fe20000400000 */
[----:B------:R-:W-:-:S03]  /*02d0*/  FMUL R18, R14, R18 ;  /* 0x000000120e127220 */ /* 0x000fc60000400000 */
[-C--:B-1----:R-:W-:Y:S01]  /*02e0*/  FFMA R13, R14, R11.reuse, -R13 ;  /* 0x0000000b0e0d7223 */ /* 0x082fe2000000080d */
[----:B------:R-:W-:Y:S02]  /*02f0*/  FFMA R18, R15, R11, R18 ;  /* 0x0000000b0f127223 */ /* 0x000fe40000000012 */
[----:B------:R-:W0:Y:S01]  /*0300*/  LDC R11, c[0x3][R19+0x40] ;  /* 0x00c01000130b7b82 */ /* 0x000e220000000800 */
[C-C-:B--2---:R-:W-:Y:S01]  /*0310*/  FADD R14, R8.reuse, R13.reuse ;  /* 0x0000000d080e7221 */ /* 0x144fe20000000000 */
[C-C-:B------:R-:W-:Y:S01]  /*0320*/  FADD R15, R9.reuse, R18.reuse ;  /* 0x00000012090f7221 */ /* 0x140fe20000000000 */
[----:B------:R-:W-:Y:S01]  /*0330*/  FADD R8, R8, -R13 ;  /* 0x8000000d08087221 */ /* 0x000fe20000000000 */
[----:B------:R-:W-:-:S03]  /*0340*/  FADD R9, R9, -R18 ;  /* 0x8000001209097221 */ /* 0x000fc60000000000 */
[----:B------:R-:W-:Y:S04]  /*0350*/  STS.64 [R10], R14 ;  /* 0x0000000e0a007388 */ /* 0x000fe80000000a00 */
[----:B------:R-:W-:Y:S01]  /*0360*/  STS.64 [R10+0x10], R8 ;  /* 0x000010080a007388 */ /* 0x000fe20000000a00 */
[----:B------:R-:W-:Y:S06]  /*0370*/  BAR.SYNC.DEFER_BLOCKING 0x0 ;  /* 0x0000000000007b1d */ /* 0x000fec0000010000 */
[----:B------:R-:W0:Y:S04]  /*0380*/  LDS.64 R6, [R10+0x20] ;  /* 0x000020000a067984 */ /* 0x000e280000000a00 */
[----:B------:R-:W1:Y:S01]  /*0390*/  LDS.64 R4, [R10] ;  /* 0x000000000a047984 */ /* 0x000e620000000a00 */
[-C--:B0-----:R-:W-:Y:S01]  /*03a0*/  FMUL R13, R7, R11.reuse ;  /* 0x0000000b070d7220 */ /* 0x081fe20000400000 */
[----:B------:R-:W-:-:S02]  /*03b0*/  FMUL R16, R6, R11 ;  /* 0x0000000b06107220 */ /* 0x000fc40000400000 */
[----:B------:R-:W0:Y:S01]  /*03c0*/  LDC R11, c[0x3][R17+0x40] ;  /* 0x00c01000110b7b82 */ /* 0x000e220000000800 */
[-C--:B----4-:R-:W-:Y:S01]  /*03d0*/  FFMA R13, R6, R2.reuse, -R13 ;  /* 0x00000002060d7223 */ /* 0x090fe2000000080d */
[----:B------:R-:W-:-:S03]  /*03e0*/  FFMA R16, R7, R2, R16 ;  /* 0x0000000207107223 */ /* 0x000fc60000000010 */
[C-C-:B-1----:R-:W-:Y:S01]  /*03f0*/  FADD R6, R4.reuse, R13.reuse ;  /* 0x0000000d04067221 */ /* 0x142fe20000000000 */
[C-C-:B------:R-:W-:Y:S01]  /*0400*/  FADD R7, R5.reuse, R16.reuse ;  /* 0x0000001005077221 */ /* 0x140fe20000000000 */
[----:B------:R-:W-:Y:S01]  /*0410*/  FADD R4, R4, -R13 ;  /* 0x8000000d04047221 */ /* 0x000fe20000000000 */
[----:B------:R-:W-:Y:S01]  /*0420*/  FADD R5, R5, -R16 ;  /* 0x8000001005057221 */ /* 0x000fe20000000000 */
[----:B------:R-:W1:Y:S01]  /*0430*/  LDC R2, c[0x3][R17] ;  /* 0x00c0000011027b82 */ /* 0x000e620000000800 */
[----:B------:R-:W-:Y:S01]  /*0440*/  LOP3.LUT R16, R3, 0x3c, RZ, 0xc0, !PT ;  /* 0x0000003c03107812 */ /* 0x000fe200078ec0ff */
[----:B------:R-:W-:Y:S04]  /*0450*/  STS.64 [R10], R6 ;  /* 0x000000060a007388 */ /* 0x000fe80000000a00 */
[----:B------:R-:W-:Y:S02]  /*0460*/  STS.64 [R10+0x20], R4 ;  /* 0x000020040a007388 */ /* 0x000fe40000000a00 */
[----:B------:R-:W-:Y:S06]  /*0470*/  BAR.SYNC.DEFER_BLOCKING 0x0 ;  /* 0x0000000000007b1d */ /* 0x000fec0000010000 */
[----:B------:R-:W0:Y:S04]  /*0480*/  LDS.64 R12, [R10+0x40] ;  /* 0x000040000a0c7984 */ /* 0x000e280000000a00 */
[----:B------:R-:W2:Y:S01]  /*0490*/  LDS.64 R8, [R10] ;  /* 0x000000000a087984 */ /* 0x000ea20000000a00 */
[-C--:B0-----:R-:W-:Y:S01]  /*04a0*/  FMUL R15, R13, R11.reuse ;  /* 0x0000000b0d0f7220 */ /* 0x081fe20000400000 */
[----:B------:R-:W-:-:S02]  /*04b0*/  FMUL R14, R12, R11 ;  /* 0x0000000b0c0e7220 */ /* 0x000fc40000400000 */
[----:B------:R-:W0:Y:S01]  /*04c0*/  LDC R11, c[0x3][R16] ;  /* 0x00c00000100b7b82 */ /* 0x000e220000000800 */
[-C--:B-1----:R-:W-:Y:S01]  /*04d0*/  FFMA R15, R12, R2.reuse, -R15 ;  /* 0x000000020c0f7223 */ /* 0x082fe2000000080f */
[----:B------:R-:W-:-:S03]  /*04e0*/  FFMA R14, R13, R2, R14 ;  /* 0x000000020d0e7223 */ /* 0x000fc6000000000e */
[C-C-:B--2---:R-:W-:Y:S01]  /*04f0*/  FADD R2, R8.reuse, R15.reuse ;  /* 0x0000000f08027221 */ /* 0x144fe20000000000 */
[C-C-:B------:R-:W-:Y:S01]  /*0500*/  FADD R3, R9.reuse, R14.reuse ;  /* 0x0000000e09037221 */ /* 0x140fe20000000000 */
[----:B------:R-:W-:Y:S01]  /*0510*/  FADD R8, R8, -R15 ;  /* 0x8000000f08087221 */ /* 0x000fe20000000000 */
[----:B------:R-:W-:Y:S01]  /*0520*/  FADD R9, R9, -R14 ;  /* 0x8000000e09097221 */ /* 0x000fe20000000000 */
[----:B------:R-:W1:Y:S02]  /*0530*/  LDC R12, c[0x3][R16+0x40] ;  /* 0x00c01000100c7b82 */ /* 0x000e640000000800 */
[----:B------:R2:W-:Y:S04]  /*0540*/  STS.64 [R10], R2 ;  /* 0x000000020a007388 */ /* 0x0005e80000000a00 */
[----:B------:R-:W-:Y:S02]  /*0550*/  STS.64 [R10+0x40], R8 ;  /* 0x000040080a007388 */ /* 0x000fe40000000a00 */
[----:B------:R-:W-:Y:S08]  /*0560*/  BAR.SYNC.DEFER_BLOCKING 0x0 ;  /* 0x0000000000007b1d */ /* 0x000ff00000010000 */
[----:B--2---:R-:W2:Y:S01]  /*0570*/  LDC.64 R2, c[0x0][0x388] ;  /* 0x0000e200ff027b82 */ /* 0x004ea20000000a00 */
[----:B------:R-:W1:Y:S04]  /*0580*/  LDS.64 R6, [R10+0x80] ;  /* 0x000080000a067984 */ /* 0x000e680000000a00 */
[----:B------:R-:W3:Y:S01]  /*0590*/  LDS.64 R4, [R10] ;  /* 0x000000000a047984 */ /* 0x000ee20000000a00 */
[----:B--2---:R-:W-:-:S04]  /*05a0*/  IMAD.WIDE R2, R0, 0x8, R2 ;  /* 0x0000000800027825 */ /* 0x004fc800078e0202 */
[-C--:B-1----:R-:W-:Y:S01]  /*05b0*/  FMUL R13, R7, R12.reuse ;  /* 0x0000000c070d7220 */ /* 0x082fe20000400000 */
[----:B------:R-:W-:-:S03]  /*05c0*/  FMUL R12, R6, R12 ;  /* 0x0000000c060c7220 */ /* 0x000fc60000400000 */
[-C--:B0-----:R-:W-:Y:S01]  /*05d0*/  FFMA R13, R6, R11.reuse, -R13 ;  /* 0x0000000b060d7223 */ /* 0x081fe2000000080d */
[----:B------:R-:W-:-:S03]  /*05e0*/  FFMA R12, R7, R11, R12 ;  /* 0x0000000b070c7223 */ /* 0x000fc6000000000c */
[C-C-:B---3--:R-:W-:Y:S01]  /*05f0*/  FADD R6, R4.reuse, R13.reuse ;  /* 0x0000000d04067221 */ /* 0x148fe20000000000 */
[C-C-:B------:R-:W-:Y:S01]  /*0600*/  FADD R7, R5.reuse, R12.reuse ;  /* 0x0000000c05077221 */ /* 0x140fe20000000000 */
[----:B------:R-:W-:Y:S01]  /*0610*/  FADD R4, R4, -R13 ;  /* 0x8000000d04047221 */ /* 0x000fe20000000000 */
[----:B------:R-:W-:-:S03]  /*0620*/  FADD R5, R5, -R12 ;  /* 0x8000000c05057221 */ /* 0x000fc60000000000 */
[----:B------:R-:W-:Y:S04]  /*0630*/  STS.64 [R10], R6 ;  /* 0x000000060a007388 */ /* 0x000fe80000000a00 */
[----:B------:R-:W-:Y:S01]  /*0640*/  STS.64 [R10+0x80], R4 ;  /* 0x000080040a007388 */ /* 0x000fe20000000a00 */
[----:B------:R-:W-:Y:S06]  /*0650*/  BAR.SYNC.DEFER_BLOCKING 0x0 ;  /* 0x0000000000007b1d */ /* 0x000fec0000010000 */
[----:B------:R-:W0:Y:S04]  /*0660*/  LDS.64 R8, [R10] ;  /* 0x000000000a087984 */ /* 0x000e280000000a00 */
[----:B0-----:R-:W-:Y:S01]  /*0670*/  STG.E.64 desc[UR4][R2.64], R8 ;  /* 0x0000000802007986 */ /* 0x001fe2000c101b04 */
[----:B------:R-:W-:Y:S05]  /*0680*/  EXIT ;  /* 0x000000000000794d */ /* 0x000fea0003800000 */
.L_x_0:
[----:B------:R-:W-:-:S00]  /*0690*/  BRA `(.L_x_0) ;  /* 0xfffffffc00fc7947 */ /* 0x000fc0000383ffff */
[----:B------:R-:W-:-:S00]  /*06a0*/  NOP ;  /* 0x0000000000007918 */ /* 0x000fc00000000000 */
        /* <DEDUP_REMOVED lines=13> */
.L_x_1:


//--------------------- .nv.shared._Z21fft32_v5_fixed_kernelPK6float2PS_i --------------------------
	.section	.nv.shared._Z21fft32_v5_fixed_kernelPK6float2PS_i,"aw",@nobits
	.sectionflags	@""
	.align	8
.nv.shared._Z21fft32_v5_fixed_kernelPK6float2PS_i:
	.zero		9728


//--------------------- .nv.shared.reserved.0     --------------------------
	.section	.nv.shared.reserved.0,"aw",@nobits
	.weak		__nv_reservedSMEM_offset_0_alias
	.size		__nv_reservedSMEM_offset_0_alias, 0, 64
	.other		__nv_reservedSMEM_offset_0_alias,@"STO_CUDA_RESERVED_SHARED STV_DEFAULT"
__nv_reservedSMEM_offset_0_alias:
	.zero		0
	.zero		64


//--------------------- .nv.constant0._Z21fft32_v5_fixed_kernelPK6float2PS_i --------------------------
	.section	.nv.constant0._Z21fft32_v5_fixed_kernelPK6float2PS_i,"a",@progbits
	.sectionflags	@""
	.align	4
.nv.constant0._Z21fft32_v5_fixed_kernelPK6float2PS_i:
	.zero		916


//--------------------- SYMBOLS --------------------------

	.type		.nv.reservedSmem.offset0,@object
	.size		.nv.reservedSmem.offset0,0x4
	.type		.nv.reservedSmem.cap,@object
	.size		.nv.reservedSmem.cap,0x4
